//
// Generated by NVIDIA NVVM Compiler
//
// Compiler Build ID: CL-36424714
// Cuda compilation tools, release 13.0, V13.0.88
// Based on NVVM 20.0.0
//

.version 9.0
.target sm_100
.address_size 64

	// .globl	_Z10initializePi

.visible .entry _Z10initializePi(
	.param .u64 .ptr .align 1 _Z10initializePi_param_0
)
{
	.reg .b32 	%r<2>;
	.reg .b64 	%rd<5>;

	ld.param.u64 	%rd1, [_Z10initializePi_param_0];
	cvta.to.global.u64 	%rd2, %rd1;
	mov.u32 	%r1, %ctaid.x;
	mul.wide.u32 	%rd3, %r1, 4;
	add.s64 	%rd4, %rd2, %rd3;
	st.global.u32 	[%rd4], %r1;
	ret;

}


// ===== COMPILED SASS (sm_100) =====

	.target	sm_100

	.elftype	@"ET_EXEC"


//--------------------- .note.nv.tkinfo           --------------------------
	.section	.note.nv.tkinfo,"",@"SHT_NOTE"
	.sectionflags	@"SHF_NOTE_NV_TKINFO"
	.tkinfo
        /*0018*/ 	.word	0x00000002
        /*0030*/ 	.string	""
        /*0030*/ 	.string	"ptxas"
        /*0030*/ 	.string	"Cuda compilation tools, release 13.0, V13.0.88"
        /*0030*/ 	.string	"Build cuda_13.0.r13.0/compiler.36424714_0"
        /*0030*/ 	.string	"-arch sm_100 -m 64 "



//--------------------- .note.nv.cuinfo           --------------------------
	.section	.note.nv.cuinfo,"",@"SHT_NOTE"
	.sectionflags	@"SHF_NOTE_NV_CUINFO"
        /*0018*/ 	.short	0x0002
        /*001a*/ 	.short	0x0064
        /*001c*/ 	.short	0x0082
	.zero		2


//--------------------- .nv.info                  --------------------------
	.section	.nv.info,"",@"SHT_CUDA_INFO"
	.align	4


	//----- nvinfo : EIATTR_REGCOUNT
	.align		4
        /*0000*/ 	.byte	0x04, 0x2f
        /*0002*/ 	.short	(.L_1 - .L_0)
	.align		4
.L_0:
        /*0004*/ 	.word	index@(_Z10initializePi)
        /*0008*/ 	.word	0x00000008


	//----- nvinfo : EIATTR_FRAME_SIZE
	.align		4
.L_1:
        /*000c*/ 	.byte	0x04, 0x11
        /*000e*/ 	.short	(.L_3 - .L_2)
	.align		4
.L_2:
        /*0010*/ 	.word	index@(_Z10initializePi)
        /*0014*/ 	.word	0x00000000


	//----- nvinfo : EIATTR_MIN_STACK_SIZE
	.align		4
.L_3:
        /*0018*/ 	.byte	0x04, 0x12
        /*001a*/ 	.short	(.L_5 - .L_4)
	.align		4
.L_4:
        /*001c*/ 	.word	index@(_Z10initializePi)
        /*0020*/ 	.word	0x00000000
.L_5:


//--------------------- .nv.compat                --------------------------
	.section	.nv.compat,"",@"SHT_CUDA_COMPAT_INFO"
	.align	4
        /*0000*/ 	.byte	0x02, 0x09, 0x00, 0x00, 0x02, 0x02, 0x01, 0x00, 0x02, 0x05, 0x05, 0x00, 0x03, 0x07, 0x01, 0x01
        /*0010*/ 	.byte	0x02, 0x03, 0x00, 0x00, 0x02, 0x06, 0x01, 0x00, 0x04, 0x0b, 0x08, 0x00, 0x09, 0x00, 0x00, 0x00
        /*0020*/ 	.byte	0x00, 0x00, 0x00, 0x00


//--------------------- .nv.info._Z10initializePi --------------------------
	.section	.nv.info._Z10initializePi,"",@"SHT_CUDA_INFO"
	.sectionflags	@""
	.align	4


	//----- nvinfo : EIATTR_CUDA_API_VERSION
	.align		4
        /*0000*/ 	.byte	0x04, 0x37
        /*0002*/ 	.short	(.L_7 - .L_6)
.L_6:
        /*0004*/ 	.word	0x00000082


	//----- nvinfo : EIATTR_KPARAM_INFO
	.align		4
.L_7:
        /*0008*/ 	.byte	0x04, 0x17
        /*000a*/ 	.short	(.L_9 - .L_8)
.L_8:
        /*000c*/ 	.word	0x00000000
        /*0010*/ 	.short	0x0000
        /*0012*/ 	.short	0x0000
        /*0014*/ 	.byte	0x00, 0xf5, 0x21, 0x00


	//----- nvinfo : EIATTR_SPARSE_MMA_MASK
	.align		4
.L_9:
        /*0018*/ 	.byte	0x03, 0x50
        /*001a*/ 	.short	0x0000


	//----- nvinfo : EIATTR_MAXREG_COUNT
	.align		4
        /*001c*/ 	.byte	0x03, 0x1b
        /*001e*/ 	.short	0x00ff


	//----- nvinfo : EIATTR_MERCURY_ISA_VERSION
	.align		4
        /*0020*/ 	.byte	0x03, 0x5f
        /*0022*/ 	.short	0x0101


	//----- nvinfo : EIATTR_VRC_CTA_INIT_COUNT
	.align		4
        /*0024*/ 	.byte	0x02, 0x4a
	.zero		1
	.zero		1


	//----- nvinfo : EIATTR_EXIT_INSTR_OFFSETS
	.align		4
        /*0028*/ 	.byte	0x04, 0x1c
        /*002a*/ 	.short	(.L_11 - .L_10)


	//   ....[0]....
.L_10:
        /*002c*/ 	.word	0x00000060


	//----- nvinfo : EIATTR_CBANK_PARAM_SIZE
	.align		4
.L_11:
        /*0030*/ 	.byte	0x03, 0x19
        /*0032*/ 	.short	0x0008


	//----- nvinfo : EIATTR_PARAM_CBANK
	.align		4
        /*0034*/ 	.byte	0x04, 0x0a
        /*0036*/ 	.short	(.L_13 - .L_12)
	.align		4
.L_12:
        /*0038*/ 	.word	index@(.nv.constant0._Z10initializePi)
        /*003c*/ 	.short	0x0380
        /*003e*/ 	.short	0x0008


	//----- nvinfo : EIATTR_SW_WAR
	.align		4
.L_13:
        /*0040*/ 	.byte	0x04, 0x36
        /*0042*/ 	.short	(.L_15 - .L_14)
.L_14:
        /*0044*/ 	.word	0x00000008
.L_15:


//--------------------- .nv.callgraph             --------------------------
	.section	.nv.callgraph,"",@"SHT_CUDA_CALLGRAPH"
	.align	4
	.sectionentsize	8
	.align		4
        /*0000*/ 	.word	0x00000000
	.align		4
        /*0004*/ 	.word	0xffffffff
	.align		4
        /*0008*/ 	.word	0x00000000
	.align		4
        /*000c*/ 	.word	0xfffffffe
	.align		4
        /*0010*/ 	.word	0x00000000
	.align		4
        /*0014*/ 	.word	0xfffffffd
	.align		4
        /*0018*/ 	.word	0x00000000
	.align		4
        /*001c*/ 	.word	0xfffffffc


//--------------------- .text._Z10initializePi    --------------------------
	.section	.text._Z10initializePi,"ax",@progbits
	.align	128
        .global         _Z10initializePi
        .type           _Z10initializePi,@function
        .size           _Z10initializePi,(.L_x_1 - _Z10initializePi)
        .other          _Z10initializePi,@"STO_CUDA_ENTRY STV_DEFAULT"
_Z10initializePi:
.text._Z10initializePi:
[----:B------:R-:W-:Y:S01]  /*0000*/  LDC R1, c[0x0][0x37c] ;  /* 0x0000df00ff017b82 */ /* 0x000fe20000000800 */
[----:B------:R-:W0:Y:S07]  /*0010*/  S2R R5, SR_CTAID.X ;  /* 0x0000000000057919 */ /* 0x000e2e0000002500 */
[----:B------:R-:W0:Y:S01]  /*0020*/  LDC.64 R2, c[0x0][0x380] ;  /* 0x0000e000ff027b82 */ /* 0x000e220000000a00 */
[----:B------:R-:W1:Y:S01]  /*0030*/  LDCU.64 UR4, c[0x0][0x358] ;  /* 0x00006b00ff0477ac */ /* 0x000e620008000a00 */
[----:B0-----:R-:W-:-:S05]  /*0040*/  IMAD.WIDE.U32 R2, R5, 0x4, R2 ;  /* 0x0000000405027825 */ /* 0x001fca00078e0002 */
[----:B-1----:R-:W-:Y:S01]  /*0050*/  STG.E desc[UR4][R2.64], R5 ;  /* 0x0000000502007986 */ /* 0x002fe2000c101904 */
[----:B------:R-:W-:Y:S05]  /*0060*/  EXIT ;  /* 0x000000000000794d */ /* 0x000fea0003800000 */
.L_x_0:
[----:B------:R-:W-:-:S00]  /*0070*/  BRA `(.L_x_0) ;  /* 0xfffffffc00fc7947 */ /* 0x000fc0000383ffff */
[----:B------:R-:W-:-:S00]  /*0080*/  NOP ;  /* 0x0000000000007918 */ /* 0x000fc00000000000 */
[----:B------:R-:W-:-:S00]  /*0090*/  NOP ;  /* 0x0000000000007918 */ /* 0x000fc00000000000 */
[----:B------:R-:W-:-:S00]  /*00a0*/  NOP ;  /* 0x0000000000007918 */ /* 0x000fc00000000000 */
[----:B------:R-:W-:-:S00]  /*00b0*/  NOP ;  /* 0x0000000000007918 */ /* 0x000fc00000000000 */
[----:B------:R-:W-:-:S00]  /*00c0*/  NOP ;  /* 0x0000000000007918 */ /* 0x000fc00000000000 */
[----:B------:R-:W-:-:S00]  /*00d0*/  NOP ;  /* 0x0000000000007918 */ /* 0x000fc00000000000 */
[----:B------:R-:W-:-:S00]  /*00e0*/  NOP ;  /* 0x0000000000007918 */ /* 0x000fc00000000000 */
[----:B------:R-:W-:-:S00]  /*00f0*/  NOP ;  /* 0x0000000000007918 */ /* 0x000fc00000000000 */
.L_x_1:


//--------------------- .nv.shared.reserved.0     --------------------------
	.section	.nv.shared.reserved.0,"aw",@nobits
	.weak		__nv_reservedSMEM_offset_0_alias
	.size		__nv_reservedSMEM_offset_0_alias, 0, 64
	.other		__nv_reservedSMEM_offset_0_alias,@"STO_CUDA_RESERVED_SHARED STV_DEFAULT"
__nv_reservedSMEM_offset_0_alias:
	.zero		0
	.zero		64


//--------------------- .nv.constant0._Z10initializePi --------------------------
	.section	.nv.constant0._Z10initializePi,"a",@progbits
	.sectionflags	@""
	.align	4
.nv.constant0._Z10initializePi:
	.zero		904


//--------------------- SYMBOLS --------------------------

	.type		.nv.reservedSmem.offset0,@object
	.size		.nv.reservedSmem.offset0,0x4
